	.headerflags	@"EF_CUDA_TEXMODE_UNIFIED EF_CUDA_64BIT_ADDRESS EF_CUDA_ACCELERATORS EF_CUDA_SM90 EF_CUDA_VIRTUAL_SM(EF_CUDA_SM90)"
	.elftype	@"ET_EXEC"


//--------------------- .nv.info                  --------------------------
	.section	.nv.info,"",@"SHT_CUDA_INFO"
	.align	4


	//----- nvinfo : EIATTR_REGCOUNT
	.align		4
        /*0000*/ 	.byte	0x04, 0x2f
        /*0002*/ 	.short	(.L_3 - .L_2)
	.align		4
.L_2:
        /*0004*/ 	.word	index@(triton_poi_fused__native_batch_norm_legit_no_training_add_native_batch_norm_backward_relu_25)
        /*0008*/ 	.word	0x00000016


	//----- nvinfo : EIATTR_MIN_STACK_SIZE
	.align		4
.L_3:
        /*000c*/ 	.byte	0x04, 0x12
        /*000e*/ 	.short	(.L_5 - .L_4)
	.align		4
.L_4:
        /*0010*/ 	.word	index@(triton_poi_fused__native_batch_norm_legit_no_training_add_native_batch_norm_backward_relu_25)
        /*0014*/ 	.word	0x00000000


	//----- nvinfo : EIATTR_FRAME_SIZE
	.align		4
.L_5:
        /*0018*/ 	.byte	0x04, 0x11
        /*001a*/ 	.short	(.L_7 - .L_6)
	.align		4
.L_6:
        /*001c*/ 	.word	index@(triton_poi_fused__native_batch_norm_legit_no_training_add_native_batch_norm_backward_relu_25)
        /*0020*/ 	.word	0x00000000


	//----- nvinfo : EIATTR_MIN_STACK_SIZE
	.align		4
.L_7:
        /*0024*/ 	.byte	0x04, 0x12
        /*0026*/ 	.short	(.L_9 - .L_8)
	.align		4
.L_8:
        /*0028*/ 	.word	index@(triton_poi_fused__native_batch_norm_legit_no_training_add_native_batch_norm_backward_relu_25)
        /*002c*/ 	.word	0x00000000
.L_9:


//--------------------- .nv.info.triton_poi_fused__native_batch_norm_legit_no_training_add_native_batch_norm_backward_relu_25 --------------------------
	.section	.nv.info.triton_poi_fused__native_batch_norm_legit_no_training_add_native_batch_norm_backward_relu_25,"",@"SHT_CUDA_INFO"
	.sectionflags	@""
	.align	4


	//----- nvinfo : EIATTR_CUDA_API_VERSION
	.align		4
        /*0000*/ 	.byte	0x04, 0x37
        /*0002*/ 	.short	(.L_11 - .L_10)
.L_10:
        /*0004*/ 	.word	0x0000007c


	//----- nvinfo : EIATTR_KPARAM_INFO
	.align		4
.L_11:
        /*0008*/ 	.byte	0x04, 0x17
        /*000a*/ 	.short	(.L_13 - .L_12)
.L_12:
        /*000c*/ 	.word	0x00000000
        /*0010*/ 	.short	0x000a
        /*0012*/ 	.short	0x0050
        /*0014*/ 	.byte	0x00, 0xf0, 0x11, 0x00


	//----- nvinfo : EIATTR_KPARAM_INFO
	.align		4
.L_13:
        /*0018*/ 	.byte	0x04, 0x17
        /*001a*/ 	.short	(.L_15 - .L_14)
.L_14:
        /*001c*/ 	.word	0x00000000
        /*0020*/ 	.short	0x0009
        /*0022*/ 	.short	0x0048
        /*0024*/ 	.byte	0x00, 0xf4, 0x21, 0x00


	//----- nvinfo : EIATTR_KPARAM_INFO
	.align		4
.L_15:
        /*0028*/ 	.byte	0x04, 0x17
        /*002a*/ 	.short	(.L_17 - .L_16)
.L_16:
        /*002c*/ 	.word	0x00000000
        /*0030*/ 	.short	0x0008
        /*0032*/ 	.short	0x0040
        /*0034*/ 	.byte	0x00, 0xf4, 0x21, 0x00


	//----- nvinfo : EIATTR_KPARAM_INFO
	.align		4
.L_17:
        /*0038*/ 	.byte	0x04, 0x17
        /*003a*/ 	.short	(.L_19 - .L_18)
.L_18:
        /*003c*/ 	.word	0x00000000
        /*0040*/ 	.short	0x0007
        /*0042*/ 	.short	0x0038
        /*0044*/ 	.byte	0x00, 0xf4, 0x21, 0x00


	//----- nvinfo : EIATTR_KPARAM_INFO
	.align		4
.L_19:
        /*0048*/ 	.byte	0x04, 0x17
        /*004a*/ 	.short	(.L_21 - .L_20)
.L_20:
        /*004c*/ 	.word	0x00000000
        /*0050*/ 	.short	0x0006
        /*0052*/ 	.short	0x0030
        /*0054*/ 	.byte	0x00, 0xf4, 0x21, 0x00


	//----- nvinfo : EIATTR_KPARAM_INFO
	.align		4
.L_21:
        /*0058*/ 	.byte	0x04, 0x17
        /*005a*/ 	.short	(.L_23 - .L_22)
.L_22:
        /*005c*/ 	.word	0x00000000
        /*0060*/ 	.short	0x0005
        /*0062*/ 	.short	0x0028
        /*0064*/ 	.byte	0x00, 0xf4, 0x21, 0x00


	//----- nvinfo : EIATTR_KPARAM_INFO
	.align		4
.L_23:
        /*0068*/ 	.byte	0x04, 0x17
        /*006a*/ 	.short	(.L_25 - .L_24)
.L_24:
        /*006c*/ 	.word	0x00000000
        /*0070*/ 	.short	0x0004
        /*0072*/ 	.short	0x0020
        /*0074*/ 	.byte	0x00, 0xf4, 0x21, 0x00


	//----- nvinfo : EIATTR_KPARAM_INFO
	.align		4
.L_25:
        /*0078*/ 	.byte	0x04, 0x17
        /*007a*/ 	.short	(.L_27 - .L_26)
.L_26:
        /*007c*/ 	.word	0x00000000
        /*0080*/ 	.short	0x0003
        /*0082*/ 	.short	0x0018
        /*0084*/ 	.byte	0x00, 0xf4, 0x21, 0x00


	//----- nvinfo : EIATTR_KPARAM_INFO
	.align		4
.L_27:
        /*0088*/ 	.byte	0x04, 0x17
        /*008a*/ 	.short	(.L_29 - .L_28)
.L_28:
        /*008c*/ 	.word	0x00000000
        /*0090*/ 	.short	0x0002
        /*0092*/ 	.short	0x0010
        /*0094*/ 	.byte	0x00, 0xf4, 0x21, 0x00


	//----- nvinfo : EIATTR_KPARAM_INFO
	.align		4
.L_29:
        /*0098*/ 	.byte	0x04, 0x17
        /*009a*/ 	.short	(.L_31 - .L_30)
.L_30:
        /*009c*/ 	.word	0x00000000
        /*00a0*/ 	.short	0x0001
        /*00a2*/ 	.short	0x0008
        /*00a4*/ 	.byte	0x00, 0xf4, 0x21, 0x00


	//----- nvinfo : EIATTR_KPARAM_INFO
	.align		4
.L_31:
        /*00a8*/ 	.byte	0x04, 0x17
        /*00aa*/ 	.short	(.L_33 - .L_32)
.L_32:
        /*00ac*/ 	.word	0x00000000
        /*00b0*/ 	.short	0x0000
        /*00b2*/ 	.short	0x0000
        /*00b4*/ 	.byte	0x00, 0xf4, 0x21, 0x00


	//----- nvinfo : EIATTR_SPARSE_MMA_MASK
	.align		4
.L_33:
        /*00b8*/ 	.byte	0x03, 0x50
        /*00ba*/ 	.short	0x0000


	//----- nvinfo : EIATTR_MAXREG_COUNT
	.align		4
        /*00bc*/ 	.byte	0x03, 0x1b
        /*00be*/ 	.short	0x00ff


	//----- nvinfo : EIATTR_EXIT_INSTR_OFFSETS
	.align		4
        /*00c0*/ 	.byte	0x04, 0x1c
        /*00c2*/ 	.short	(.L_35 - .L_34)


	//   ....[0]....
.L_34:
        /*00c4*/ 	.word	0x000004f0


	//----- nvinfo : EIATTR_REQNTID
	.align		4
.L_35:
        /*00c8*/ 	.byte	0x04, 0x10
        /*00ca*/ 	.short	(.L_37 - .L_36)
.L_36:
        /*00cc*/ 	.word	0x00000100
        /*00d0*/ 	.word	0x00000001
        /*00d4*/ 	.word	0x00000001


	//----- nvinfo : EIATTR_CBANK_PARAM_SIZE
	.align		4
.L_37:
        /*00d8*/ 	.byte	0x03, 0x19
        /*00da*/ 	.short	0x0054


	//----- nvinfo : EIATTR_PARAM_CBANK
	.align		4
        /*00dc*/ 	.byte	0x04, 0x0a
        /*00de*/ 	.short	(.L_39 - .L_38)
	.align		4
.L_38:
        /*00e0*/ 	.word	index@(.nv.constant0.triton_poi_fused__native_batch_norm_legit_no_training_add_native_batch_norm_backward_relu_25)
        /*00e4*/ 	.short	0x0210
        /*00e6*/ 	.short	0x0054


	//----- nvinfo : EIATTR_SW_WAR
	.align		4
.L_39:
        /*00e8*/ 	.byte	0x04, 0x36
        /*00ea*/ 	.short	(.L_41 - .L_40)
.L_40:
        /*00ec*/ 	.word	0x00000008
.L_41:


//--------------------- .nv.callgraph             --------------------------
	.section	.nv.callgraph,"",@"SHT_CUDA_CALLGRAPH"
	.align	4
	.sectionentsize	8
	.align		4
        /*0000*/ 	.word	0x00000000
	.align		4
        /*0004*/ 	.word	0xffffffff
	.align		4
        /*0008*/ 	.word	0x00000000
	.align		4
        /*000c*/ 	.word	0xfffffffe
	.align		4
        /*0010*/ 	.word	0x00000000
	.align		4
        /*0014*/ 	.word	0xfffffffd
	.align		4
        /*0018*/ 	.word	0x00000000
	.align		4
        /*001c*/ 	.word	0xfffffffc


//--------------------- .nv.constant4             --------------------------
	.section	.nv.constant4,"a",@progbits
	.align	8
	.align		8
.nv.constant4:
        /*0000*/ 	.dword	_$_str
	.align		8
        /*0008*/ 	.dword	_$_str_$_2


//--------------------- .text.triton_poi_fused__native_batch_norm_legit_no_training_add_native_batch_norm_backward_relu_25 --------------------------
	.section	.text.triton_poi_fused__native_batch_norm_legit_no_training_add_native_batch_norm_backward_relu_25,"ax",@progbits
	.align	128
        .global         triton_poi_fused__native_batch_norm_legit_no_training_add_native_batch_norm_backward_relu_25
        .type           triton_poi_fused__native_batch_norm_legit_no_training_add_native_batch_norm_backward_relu_25,@function
        .size           triton_poi_fused__native_batch_norm_legit_no_training_add_native_batch_norm_backward_relu_25,(.L_x_1 - triton_poi_fused__native_batch_norm_legit_no_training_add_native_batch_norm_backward_relu_25)
        .other          triton_poi_fused__native_batch_norm_legit_no_training_add_native_batch_norm_backward_relu_25,@"STO_CUDA_ENTRY STV_DEFAULT"
triton_poi_fused__native_batch_norm_legit_no_training_add_native_batch_norm_backward_relu_25:
.text.triton_poi_fused__native_batch_norm_legit_no_training_add_native_batch_norm_backward_relu_25:
[----:B------:R-:W-:Y:S01]  /*0000*/  LDC R1, c[0x0][0x28] ;  /* 0x00000a00ff017b82 */ /* 0x000fe20000000800 */
[----:B------:R-:W1:Y:S07]  /*0010*/  S2R R0, SR_TID.X ;  /* 0x0000000000007919 */ /* 0x000e6e0000002100 */
[----:B------:R-:W2:Y:S01]  /*0020*/  LDC.64 R10, c[0x0][0x238] ;  /* 0x00008e00ff0a7b82 */ /* 0x000ea20000000a00 */
[----:B------:R-:W-:Y:S01]  /*0030*/  ULDC.64 UR4, c[0x0][0x208] ;  /* 0x0000820000047ab9 */ /* 0x000fe20000000a00 */
[----:B------:R-:W3:Y:S06]  /*0040*/  S2R R5, SR_CTAID.X ;  /* 0x0000000000057919 */ /* 0x000eec0000002500 */
[----:B------:R-:W4:Y:S08]  /*0050*/  LDC.64 R18, c[0x0][0x220] ;  /* 0x00008800ff127b82 */ /* 0x000f300000000a00 */
[----:B------:R-:W5:Y:S08]  /*0060*/  LDC.64 R6, c[0x0][0x228] ;  /* 0x00008a00ff067b82 */ /* 0x000f700000000a00 */
[----:B------:R-:W5:Y:S01]  /*0070*/  LDC.64 R8, c[0x0][0x230] ;  /* 0x00008c00ff087b82 */ /* 0x000f620000000a00 */
[----:B-1----:R-:W-:-:S07]  /*0080*/  SHF.L.U32 R0, R0, 0x1, RZ ;  /* 0x0000000100007819 */ /* 0x002fce00000006ff */
[----:B------:R-:W1:Y:S01]  /*0090*/  LDC.64 R12, c[0x0][0x240] ;  /* 0x00009000ff0c7b82 */ /* 0x000e620000000a00 */
[----:B---3--:R-:W-:Y:S02]  /*00a0*/  SHF.R.S32.HI R3, RZ, 0x16, R5 ;  /* 0x00000016ff037819 */ /* 0x008fe40000011405 */
[----:B------:R-:W-:Y:S02]  /*00b0*/  LOP3.LUT R0, R0, 0x1fe, RZ, 0xc0, !PT ;  /* 0x000001fe00007812 */ /* 0x000fe400078ec0ff */
[----:B------:R-:W-:-:S03]  /*00c0*/  SGXT R3, R3, 0x1 ;  /* 0x000000010303781a */ /* 0x000fc60000000200 */
[----:B------:R-:W3:Y:S01]  /*00d0*/  LDC.64 R14, c[0x0][0x248] ;  /* 0x00009200ff0e7b82 */ /* 0x000ee20000000a00 */
[----:B------:R-:W-:-:S04]  /*00e0*/  LEA R0, R5, R0, 0x9 ;  /* 0x0000000005007211 */ /* 0x000fc800078e48ff */
[----:B------:R-:W-:-:S03]  /*00f0*/  LEA.HI R3, R3, R0, RZ, 0x8 ;  /* 0x0000000003037211 */ /* 0x000fc600078f40ff */
[----:B------:R-:W1:Y:S01]  /*0100*/  LDC.64 R4, c[0x0][0x218] ;  /* 0x00008600ff047b82 */ /* 0x000e620000000a00 */
[----:B------:R-:W-:-:S04]  /*0110*/  LOP3.LUT R3, R3, 0xffffff00, RZ, 0xc0, !PT ;  /* 0xffffff0003037812 */ /* 0x000fc800078ec0ff */
[----:B------:R-:W-:-:S03]  /*0120*/  IADD3 R17, R0, -R3, RZ ;  /* 0x8000000300117210 */ /* 0x000fc60007ffe0ff */
[----:B------:R-:W3:Y:S02]  /*0130*/  LDC.64 R2, c[0x0][0x210] ;  /* 0x00008400ff027b82 */ /* 0x000ee40000000a00 */
[----:B--2---:R-:W-:-:S06]  /*0140*/  IMAD.WIDE R10, R17, 0x4, R10 ;  /* 0x00000004110a7825 */ /* 0x004fcc00078e020a */
[----:B------:R-:W2:Y:S01]  /*0150*/  LDG.E.EL.64 R10, desc[UR4][R10.64] ;  /* 0x000000040a0a7981 */ /* 0x000ea2000c2e1b00 */
[----:B----4-:R-:W-:-:S04]  /*0160*/  IMAD.WIDE R18, R0, 0x4, R18 ;  /* 0x0000000400127825 */ /* 0x010fc800078e0212 */
[C---:B-----5:R-:W-:Y:S02]  /*0170*/  IMAD.WIDE R6, R0.reuse, 0x4, R6 ;  /* 0x0000000400067825 */ /* 0x060fe400078e0206 */
[----:B------:R-:W4:Y:S02]  /*0180*/  LDG.E.64 R18, desc[UR4][R18.64] ;  /* 0x0000000412127981 */ /* 0x000f24000c1e1b00 */
[C---:B01----:R-:W-:Y:S02]  /*0190*/  IMAD.WIDE R4, R0.reuse, 0x4, R4 ;  /* 0x0000000400047825 */ /* 0x043fe400078e0204 */
[----:B------:R-:W5:Y:S04]  /*01a0*/  LDG.E.64 R6, desc[UR4][R6.64] ;  /* 0x0000000406067981 */ /* 0x000f68000c1e1b00 */
[----:B------:R-:W4:Y:S01]  /*01b0*/  LDG.E.64 R4, desc[UR4][R4.64] ;  /* 0x0000000404047981 */ /* 0x000f22000c1e1b00 */
[----:B---3--:R-:W-:-:S06]  /*01c0*/  IMAD.WIDE R2, R0, 0x4, R2 ;  /* 0x0000000400027825 */ /* 0x008fcc00078e0202 */
[----:B------:R-:W4:Y:S01]  /*01d0*/  LDG.E.64 R2, desc[UR4][R2.64] ;  /* 0x0000000402027981 */ /* 0x000f22000c1e1b00 */
[----:B------:R-:W-:-:S04]  /*01e0*/  IMAD.WIDE R8, R17, 0x4, R8 ;  /* 0x0000000411087825 */ /* 0x000fc800078e0208 */
[C---:B------:R-:W-:Y:S02]  /*01f0*/  IMAD.WIDE R12, R17.reuse, 0x4, R12 ;  /* 0x00000004110c7825 */ /* 0x040fe400078e020c */
[----:B------:R-:W3:Y:S02]  /*0200*/  LDG.E.EL.64 R8, desc[UR4][R8.64] ;  /* 0x0000000408087981 */ /* 0x000ee4000c2e1b00 */
[----:B------:R-:W-:Y:S02]  /*0210*/  IMAD.WIDE R14, R17, 0x4, R14 ;  /* 0x00000004110e7825 */ /* 0x000fe400078e020e */
[----:B------:R-:W3:Y:S04]  /*0220*/  LDG.E.EL.64 R12, desc[UR4][R12.64] ;  /* 0x000000040c0c7981 */ /* 0x000ee8000c2e1b00 */
[----:B------:R-:W3:Y:S01]  /*0230*/  LDG.E.EL.64 R14, desc[UR4][R14.64] ;  /* 0x000000040e0e7981 */ /* 0x000ee2000c2e1b00 */
[----:B--2---:R-:W-:Y:S01]  /*0240*/  FADD R16, R10, 9.9999997473787516356e-06 ;  /* 0x3727c5ac0a107421 */ /* 0x004fe20000000000 */
[----:B------:R-:W-:-:S03]  /*0250*/  FADD R11, R11, 9.9999997473787516356e-06 ;  /* 0x3727c5ac0b0b7421 */ /* 0x000fc60000000000 */
[----:B------:R-:W0:Y:S08]  /*0260*/  MUFU.SQRT R10, R16 ;  /* 0x00000010000a7308 */ /* 0x000e300000002000 */
[----:B------:R-:W1:Y:S01]  /*0270*/  MUFU.SQRT R17, R11 ;  /* 0x0000000b00117308 */ /* 0x000e620000002000 */
[C---:B0-----:R-:W-:Y:S02]  /*0280*/  FSETP.GT.AND P0, PT, R10.reuse, 8.50705917302346158658e+37, PT ;  /* 0x7e8000000a00780b */ /* 0x041fe40003f04000 */
[----:B------:R-:W-:-:S02]  /*0290*/  FSETP.GEU.AND P2, PT, R10, 1.175494350822287508e-38, PT ;  /* 0x008000000a00780b */ /* 0x000fc40003f4e000 */
[C---:B-1----:R-:W-:Y:S02]  /*02a0*/  FSETP.GT.AND P1, PT, R17.reuse, 8.50705917302346158658e+37, PT ;  /* 0x7e8000001100780b */ /* 0x042fe40003f24000 */
[----:B------:R-:W-:-:S07]  /*02b0*/  FSETP.GEU.AND P3, PT, R17, 1.175494350822287508e-38, PT ;  /* 0x008000001100780b */ /* 0x000fce0003f6e000 */
[----:B------:R-:W-:Y:S01]  /*02c0*/  @P0 FMUL R10, R10, 0.25 ;  /* 0x3e8000000a0a0820 */ /* 0x000fe20000400000 */
[----:B----4-:R-:W-:Y:S01]  /*02d0*/  FADD R16, R3, R5 ;  /* 0x0000000503107221 */ /* 0x010fe20000000000 */
[----:B------:R-:W-:Y:S02]  /*02e0*/  FADD R3, R2, R4 ;  /* 0x0000000402037221 */ /* 0x000fe40000000000 */
[----:B------:R-:W-:Y:S01]  /*02f0*/  @!P2 FMUL R10, R10, 16777216 ;  /* 0x4b8000000a0aa820 */ /* 0x000fe20000400000 */
[----:B------:R-:W-:Y:S01]  /*0300*/  @P1 FMUL R17, R17, 0.25 ;  /* 0x3e80000011111820 */ /* 0x000fe20000400000 */
[----:B------:R-:W-:-:S03]  /*0310*/  HFMA2.MMA R4, -RZ, RZ, 1.625, 0 ;  /* 0x3e800000ff047435 */ /* 0x000fc600000001ff */
[----:B------:R-:W-:Y:S01]  /*0320*/  @!P3 FMUL R17, R17, 16777216 ;  /* 0x4b8000001111b820 */ /* 0x000fe20000400000 */
[----:B------:R-:W0:Y:S01]  /*0330*/  MUFU.RCP R10, R10 ;  /* 0x0000000a000a7308 */ /* 0x000e220000001000 */
[----:B------:R-:W-:Y:S01]  /*0340*/  FADD R16, R19, R16 ;  /* 0x0000001013107221 */ /* 0x000fe20000000000 */
[----:B------:R-:W-:Y:S02]  /*0350*/  FADD R5, R18, R3 ;  /* 0x0000000312057221 */ /* 0x000fe40000000000 */
[----:B------:R-:W1:Y:S04]  /*0360*/  LDC.64 R2, c[0x0][0x250] ;  /* 0x00009400ff027b82 */ /* 0x000e680000000a00 */
[----:B------:R-:W2:Y:S01]  /*0370*/  MUFU.RCP R17, R17 ;  /* 0x0000001100117308 */ /* 0x000ea20000001000 */
[C---:B------:R-:W-:Y:S01]  /*0380*/  FSEL R11, R4.reuse, 1, P0 ;  /* 0x3f800000040b7808 */ /* 0x040fe20000000000 */
[----:B-----5:R-:W-:Y:S01]  /*0390*/  FADD R16, R7, R16 ;  /* 0x0000001007107221 */ /* 0x020fe20000000000 */
[----:B------:R-:W-:Y:S01]  /*03a0*/  FSEL R18, R4, 1, P1 ;  /* 0x3f80000004127808 */ /* 0x000fe20000800000 */
[----:B------:R-:W-:-:S02]  /*03b0*/  FADD R7, R6, R5 ;  /* 0x0000000506077221 */ /* 0x000fc40000000000 */
[----:B------:R-:W4:Y:S01]  /*03c0*/  LDC.64 R4, c[0x0][0x258] ;  /* 0x00009600ff047b82 */ /* 0x000f220000000a00 */
[----:B------:R-:W-:Y:S01]  /*03d0*/  @!P2 FMUL R11, R11, 16777216 ;  /* 0x4b8000000b0ba820 */ /* 0x000fe20000400000 */
[----:B------:R-:W-:Y:S01]  /*03e0*/  @!P3 FMUL R18, R18, 16777216 ;  /* 0x4b8000001212b820 */ /* 0x000fe20000400000 */
[----:B---3--:R-:W-:Y:S01]  /*03f0*/  FADD R9, -R9, R16 ;  /* 0x0000001009097221 */ /* 0x008fe20000000100 */
[----:B------:R-:W-:Y:S01]  /*0400*/  FADD R8, -R8, R7 ;  /* 0x0000000708087221 */ /* 0x000fe20000000100 */
[----:B0-----:R-:W-:Y:S01]  /*0410*/  FMUL R11, R10, R11 ;  /* 0x0000000b0a0b7220 */ /* 0x001fe20000400000 */
[----:B--2---:R-:W-:-:S03]  /*0420*/  FMUL R18, R17, R18 ;  /* 0x0000001211127220 */ /* 0x004fc60000400000 */
[----:B------:R-:W-:Y:S01]  /*0430*/  FMUL R11, R8, R11 ;  /* 0x0000000b080b7220 */ /* 0x000fe20000400000 */
[----:B------:R-:W-:-:S03]  /*0440*/  FMUL R18, R9, R18 ;  /* 0x0000001209127220 */ /* 0x000fc60000400000 */
[----:B------:R-:W-:Y:S01]  /*0450*/  FFMA R11, R12, R11, R14 ;  /* 0x0000000b0c0b7223 */ /* 0x000fe2000000000e */
[----:B------:R-:W-:-:S04]  /*0460*/  FFMA R13, R13, R18, R15 ;  /* 0x000000120d0d7223 */ /* 0x000fc8000000000f */
[----:B------:R-:W-:Y:S02]  /*0470*/  FSETP.GEU.AND P0, PT, R11, RZ, PT ;  /* 0x000000ff0b00720b */ /* 0x000fe40003f0e000 */
[----:B------:R-:W-:Y:S01]  /*0480*/  FSETP.GEU.AND P1, PT, R13, RZ, PT ;  /* 0x000000ff0d00720b */ /* 0x000fe20003f2e000 */
[C---:B-1----:R-:W-:Y:S01]  /*0490*/  IMAD.WIDE R2, R0.reuse, 0x4, R2 ;  /* 0x0000000400027825 */ /* 0x042fe200078e0202 */
[----:B------:R-:W-:Y:S02]  /*04a0*/  FSEL R12, R11, RZ, P0 ;  /* 0x000000ff0b0c7208 */ /* 0x000fe40000000000 */
[----:B------:R-:W-:Y:S01]  /*04b0*/  FSEL R13, R13, RZ, P1 ;  /* 0x000000ff0d0d7208 */ /* 0x000fe20000800000 */
[----:B----4-:R-:W-:-:S04]  /*04c0*/  IMAD.WIDE R4, R0, 0x4, R4 ;  /* 0x0000000400047825 */ /* 0x010fc800078e0204 */
[----:B------:R-:W-:Y:S04]  /*04d0*/  STG.E.64 desc[UR4][R2.64], R12 ;  /* 0x0000000c02007986 */ /* 0x000fe8000c101b04 */
[----:B------:R-:W-:Y:S01]  /*04e0*/  STG.E.64 desc[UR4][R4.64], R8 ;  /* 0x0000000804007986 */ /* 0x000fe2000c101b04 */
[----:B------:R-:W-:Y:S05]  /*04f0*/  EXIT ;  /* 0x000000000000794d */ /* 0x000fea0003800000 */
.L_x_0:
[----:B------:R-:W-:-:S00]  /*0500*/  BRA `(.L_x_0) ;  /* 0xfffffffc00fc7947 */ /* 0x000fc0000383ffff */
[----:B------:R-:W-:-:S00]  /*0510*/  NOP ;  /* 0x0000000000007918 */ /* 0x000fc00000000000 */
        /* <DEDUP_REMOVED lines=14> */
.L_x_1:


//--------------------- .nv.global.init           --------------------------
	.section	.nv.global.init,"aw",@progbits
.nv.global.init:
	.type		_$_str,@object
	.size		_$_str,(_$_str_$_2 - _$_str)
_$_str:
        /*0000*/ 	.byte	0x5f, 0x5f, 0x43, 0x55, 0x44, 0x41, 0x5f, 0x46, 0x54, 0x5a, 0x00
	.type		_$_str_$_2,@object
	.size		_$_str_$_2,(.L_1 - _$_str_$_2)
_$_str_$_2:
        /*000b*/ 	.byte	0x5f, 0x5f, 0x43, 0x55, 0x44, 0x41, 0x5f, 0x50, 0x52, 0x45, 0x43, 0x5f, 0x53, 0x51, 0x52, 0x54
        /*001b*/ 	.byte	0x00
.L_1:


//--------------------- .nv.constant0.triton_poi_fused__native_batch_norm_legit_no_training_add_native_batch_norm_backward_relu_25 --------------------------
	.section	.nv.constant0.triton_poi_fused__native_batch_norm_legit_no_training_add_native_batch_norm_backward_relu_25,"a",@progbits
	.sectionflags	@""
	.align	4
.nv.constant0.triton_poi_fused__native_batch_norm_legit_no_training_add_native_batch_norm_backward_relu_25:
	.zero		612
